	.headerflags	@"EF_CUDA_TEXMODE_UNIFIED EF_CUDA_64BIT_ADDRESS EF_CUDA_ACCELERATORS EF_CUDA_SM90 EF_CUDA_VIRTUAL_SM(EF_CUDA_SM90)"
	.elftype	@"ET_EXEC"


//--------------------- .nv.info                  --------------------------
	.section	.nv.info,"",@"SHT_CUDA_INFO"
	.align	4


	//----- nvinfo : EIATTR_REGCOUNT
	.align		4
        /*0000*/ 	.byte	0x04, 0x2f
        /*0002*/ 	.short	(.L_3 - .L_2)
	.align		4
.L_2:
        /*0004*/ 	.word	index@(triton_poi_fused__native_batch_norm_legit_no_training_1)
        /*0008*/ 	.word	0x00000014


	//----- nvinfo : EIATTR_MIN_STACK_SIZE
	.align		4
.L_3:
        /*000c*/ 	.byte	0x04, 0x12
        /*000e*/ 	.short	(.L_5 - .L_4)
	.align		4
.L_4:
        /*0010*/ 	.word	index@(triton_poi_fused__native_batch_norm_legit_no_training_1)
        /*0014*/ 	.word	0x00000000


	//----- nvinfo : EIATTR_FRAME_SIZE
	.align		4
.L_5:
        /*0018*/ 	.byte	0x04, 0x11
        /*001a*/ 	.short	(.L_7 - .L_6)
	.align		4
.L_6:
        /*001c*/ 	.word	index@(triton_poi_fused__native_batch_norm_legit_no_training_1)
        /*0020*/ 	.word	0x00000000


	//----- nvinfo : EIATTR_MIN_STACK_SIZE
	.align		4
.L_7:
        /*0024*/ 	.byte	0x04, 0x12
        /*0026*/ 	.short	(.L_9 - .L_8)
	.align		4
.L_8:
        /*0028*/ 	.word	index@(triton_poi_fused__native_batch_norm_legit_no_training_1)
        /*002c*/ 	.word	0x00000000
.L_9:


//--------------------- .nv.info.triton_poi_fused__native_batch_norm_legit_no_training_1 --------------------------
	.section	.nv.info.triton_poi_fused__native_batch_norm_legit_no_training_1,"",@"SHT_CUDA_INFO"
	.sectionflags	@""
	.align	4


	//----- nvinfo : EIATTR_CUDA_API_VERSION
	.align		4
        /*0000*/ 	.byte	0x04, 0x37
        /*0002*/ 	.short	(.L_11 - .L_10)
.L_10:
        /*0004*/ 	.word	0x0000007c


	//----- nvinfo : EIATTR_KPARAM_INFO
	.align		4
.L_11:
        /*0008*/ 	.byte	0x04, 0x17
        /*000a*/ 	.short	(.L_13 - .L_12)
.L_12:
        /*000c*/ 	.word	0x00000000
        /*0010*/ 	.short	0x0006
        /*0012*/ 	.short	0x0030
        /*0014*/ 	.byte	0x00, 0xf0, 0x11, 0x00


	//----- nvinfo : EIATTR_KPARAM_INFO
	.align		4
.L_13:
        /*0018*/ 	.byte	0x04, 0x17
        /*001a*/ 	.short	(.L_15 - .L_14)
.L_14:
        /*001c*/ 	.word	0x00000000
        /*0020*/ 	.short	0x0005
        /*0022*/ 	.short	0x0028
        /*0024*/ 	.byte	0x00, 0xf4, 0x21, 0x00


	//----- nvinfo : EIATTR_KPARAM_INFO
	.align		4
.L_15:
        /*0028*/ 	.byte	0x04, 0x17
        /*002a*/ 	.short	(.L_17 - .L_16)
.L_16:
        /*002c*/ 	.word	0x00000000
        /*0030*/ 	.short	0x0004
        /*0032*/ 	.short	0x0020
        /*0034*/ 	.byte	0x00, 0xf4, 0x21, 0x00


	//----- nvinfo : EIATTR_KPARAM_INFO
	.align		4
.L_17:
        /*0038*/ 	.byte	0x04, 0x17
        /*003a*/ 	.short	(.L_19 - .L_18)
.L_18:
        /*003c*/ 	.word	0x00000000
        /*0040*/ 	.short	0x0003
        /*0042*/ 	.short	0x0018
        /*0044*/ 	.byte	0x00, 0xf4, 0x21, 0x00


	//----- nvinfo : EIATTR_KPARAM_INFO
	.align		4
.L_19:
        /*0048*/ 	.byte	0x04, 0x17
        /*004a*/ 	.short	(.L_21 - .L_20)
.L_20:
        /*004c*/ 	.word	0x00000000
        /*0050*/ 	.short	0x0002
        /*0052*/ 	.short	0x0010
        /*0054*/ 	.byte	0x00, 0xf4, 0x21, 0x00


	//----- nvinfo : EIATTR_KPARAM_INFO
	.align		4
.L_21:
        /*0058*/ 	.byte	0x04, 0x17
        /*005a*/ 	.short	(.L_23 - .L_22)
.L_22:
        /*005c*/ 	.word	0x00000000
        /*0060*/ 	.short	0x0001
        /*0062*/ 	.short	0x0008
        /*0064*/ 	.byte	0x00, 0xf4, 0x21, 0x00


	//----- nvinfo : EIATTR_KPARAM_INFO
	.align		4
.L_23:
        /*0068*/ 	.byte	0x04, 0x17
        /*006a*/ 	.short	(.L_25 - .L_24)
.L_24:
        /*006c*/ 	.word	0x00000000
        /*0070*/ 	.short	0x0000
        /*0072*/ 	.short	0x0000
        /*0074*/ 	.byte	0x00, 0xf4, 0x21, 0x00


	//----- nvinfo : EIATTR_SPARSE_MMA_MASK
	.align		4
.L_25:
        /*0078*/ 	.byte	0x03, 0x50
        /*007a*/ 	.short	0x0000


	//----- nvinfo : EIATTR_MAXREG_COUNT
	.align		4
        /*007c*/ 	.byte	0x03, 0x1b
        /*007e*/ 	.short	0x00ff


	//----- nvinfo : EIATTR_EXIT_INSTR_OFFSETS
	.align		4
        /*0080*/ 	.byte	0x04, 0x1c
        /*0082*/ 	.short	(.L_27 - .L_26)


	//   ....[0]....
.L_26:
        /*0084*/ 	.word	0x00000370


	//----- nvinfo : EIATTR_REQNTID
	.align		4
.L_27:
        /*0088*/ 	.byte	0x04, 0x10
        /*008a*/ 	.short	(.L_29 - .L_28)
.L_28:
        /*008c*/ 	.word	0x00000080
        /*0090*/ 	.word	0x00000001
        /*0094*/ 	.word	0x00000001


	//----- nvinfo : EIATTR_CBANK_PARAM_SIZE
	.align		4
.L_29:
        /*0098*/ 	.byte	0x03, 0x19
        /*009a*/ 	.short	0x0034


	//----- nvinfo : EIATTR_PARAM_CBANK
	.align		4
        /*009c*/ 	.byte	0x04, 0x0a
        /*009e*/ 	.short	(.L_31 - .L_30)
	.align		4
.L_30:
        /*00a0*/ 	.word	index@(.nv.constant0.triton_poi_fused__native_batch_norm_legit_no_training_1)
        /*00a4*/ 	.short	0x0210
        /*00a6*/ 	.short	0x0034


	//----- nvinfo : EIATTR_SW_WAR
	.align		4
.L_31:
        /*00a8*/ 	.byte	0x04, 0x36
        /*00aa*/ 	.short	(.L_33 - .L_32)
.L_32:
        /*00ac*/ 	.word	0x00000008
.L_33:


//--------------------- .nv.callgraph             --------------------------
	.section	.nv.callgraph,"",@"SHT_CUDA_CALLGRAPH"
	.align	4
	.sectionentsize	8
	.align		4
        /*0000*/ 	.word	0x00000000
	.align		4
        /*0004*/ 	.word	0xffffffff
	.align		4
        /*0008*/ 	.word	0x00000000
	.align		4
        /*000c*/ 	.word	0xfffffffe
	.align		4
        /*0010*/ 	.word	0x00000000
	.align		4
        /*0014*/ 	.word	0xfffffffd
	.align		4
        /*0018*/ 	.word	0x00000000
	.align		4
        /*001c*/ 	.word	0xfffffffc


//--------------------- .nv.constant4             --------------------------
	.section	.nv.constant4,"a",@progbits
	.align	8
	.align		8
.nv.constant4:
        /*0000*/ 	.dword	_$_str
	.align		8
        /*0008*/ 	.dword	_$_str_$_2


//--------------------- .text.triton_poi_fused__native_batch_norm_legit_no_training_1 --------------------------
	.section	.text.triton_poi_fused__native_batch_norm_legit_no_training_1,"ax",@progbits
	.align	128
        .global         triton_poi_fused__native_batch_norm_legit_no_training_1
        .type           triton_poi_fused__native_batch_norm_legit_no_training_1,@function
        .size           triton_poi_fused__native_batch_norm_legit_no_training_1,(.L_x_1 - triton_poi_fused__native_batch_norm_legit_no_training_1)
        .other          triton_poi_fused__native_batch_norm_legit_no_training_1,@"STO_CUDA_ENTRY STV_DEFAULT"
triton_poi_fused__native_batch_norm_legit_no_training_1:
.text.triton_poi_fused__native_batch_norm_legit_no_training_1:
[----:B------:R-:W-:Y:S01]  /*0000*/  LDC R1, c[0x0][0x28] ;  /* 0x00000a00ff017b82 */ /* 0x000fe20000000800 */
[----:B------:R-:W1:Y:S07]  /*0010*/  S2R R0, SR_TID.X ;  /* 0x0000000000007919 */ /* 0x000e6e0000002100 */
[----:B------:R-:W2:Y:S01]  /*0020*/  LDC.64 R10, c[0x0][0x220] ;  /* 0x00008800ff0a7b82 */ /* 0x000ea20000000a00 */
[----:B------:R-:W-:Y:S01]  /*0030*/  ULDC.64 UR4, c[0x0][0x208] ;  /* 0x0000820000047ab9 */ /* 0x000fe20000000a00 */
[----:B------:R-:W3:Y:S06]  /*0040*/  S2R R5, SR_CTAID.X ;  /* 0x0000000000057919 */ /* 0x000eec0000002500 */
[----:B------:R-:W4:Y:S08]  /*0050*/  LDC.64 R8, c[0x0][0x218] ;  /* 0x00008600ff087b82 */ /* 0x000f300000000a00 */
[----:B------:R-:W5:Y:S08]  /*0060*/  LDC.64 R12, c[0x0][0x228] ;  /* 0x00008a00ff0c7b82 */ /* 0x000f700000000a00 */
[----:B------:R-:W4:Y:S01]  /*0070*/  LDC.64 R14, c[0x0][0x230] ;  /* 0x00008c00ff0e7b82 */ /* 0x000f220000000a00 */
[----:B-1----:R-:W-:-:S02]  /*0080*/  SHF.L.U32 R0, R0, 0x2, RZ ;  /* 0x0000000200007819 */ /* 0x002fc400000006ff */
[----:B---3--:R-:W-:Y:S02]  /*0090*/  SHF.R.S32.HI R3, RZ, 0x16, R5 ;  /* 0x00000016ff037819 */ /* 0x008fe40000011405 */
[----:B------:R-:W-:Y:S02]  /*00a0*/  LOP3.LUT R0, R0, 0x1fc, RZ, 0xc0, !PT ;  /* 0x000001fc00007812 */ /* 0x000fe400078ec0ff */
[----:B------:R-:W-:Y:S02]  /*00b0*/  SGXT R3, R3, 0x1 ;  /* 0x000000010303781a */ /* 0x000fe40000000200 */
[----:B------:R-:W-:Y:S02]  /*00c0*/  LEA R0, R5, R0, 0x9 ;  /* 0x0000000005007211 */ /* 0x000fe400078e48ff */
[----:B------:R-:W1:Y:S02]  /*00d0*/  LDC.64 R4, c[0x0][0x210] ;  /* 0x00008400ff047b82 */ /* 0x000e640000000a00 */
[----:B------:R-:W-:-:S04]  /*00e0*/  LEA.HI R3, R3, R0, RZ, 0x8 ;  /* 0x0000000003037211 */ /* 0x000fc800078f40ff */
[----:B------:R-:W-:-:S04]  /*00f0*/  SHF.R.S32.HI R3, RZ, 0x8, R3 ;  /* 0x00000008ff037819 */ /* 0x000fc80000011403 */
[----:B------:R-:W-:-:S04]  /*0100*/  LEA.HI R2, R3, R3, RZ, 0x6 ;  /* 0x0000000303027211 */ /* 0x000fc800078f30ff */
[----:B------:R-:W-:-:S04]  /*0110*/  LOP3.LUT R2, R2, 0xffffffc0, RZ, 0xc0, !PT ;  /* 0xffffffc002027812 */ /* 0x000fc800078ec0ff */
[----:B------:R-:W-:-:S05]  /*0120*/  IADD3 R3, R3, -R2, RZ ;  /* 0x8000000203037210 */ /* 0x000fca0007ffe0ff */
[----:B--2---:R-:W-:-:S06]  /*0130*/  IMAD.WIDE R10, R3, 0x4, R10 ;  /* 0x00000004030a7825 */ /* 0x004fcc00078e020a */
[----:B------:R-:W2:Y:S01]  /*0140*/  LDG.E.EL R11, desc[UR4][R10.64] ;  /* 0x000000040a0b7981 */ /* 0x000ea2000c2e1900 */
[----:B-1----:R-:W-:-:S04]  /*0150*/  IMAD.WIDE R4, R0, 0x4, R4 ;  /* 0x0000000400047825 */ /* 0x002fc800078e0204 */
[C---:B----4-:R-:W-:Y:S02]  /*0160*/  IMAD.WIDE R8, R3.reuse, 0x4, R8 ;  /* 0x0000000403087825 */ /* 0x050fe400078e0208 */
[----:B------:R-:W3:Y:S04]  /*0170*/  LDG.E.128 R4, desc[UR4][R4.64] ;  /* 0x0000000404047981 */ /* 0x000ee8000c1e1d00 */
[----:B------:R1:W3:Y:S01]  /*0180*/  LDG.E.EL R2, desc[UR4][R8.64] ;  /* 0x0000000408027981 */ /* 0x0002e2000c2e1900 */
[----:B-----5:R-:W-:-:S04]  /*0190*/  IMAD.WIDE R12, R3, 0x4, R12 ;  /* 0x00000004030c7825 */ /* 0x020fc800078e020c */
[----:B0-----:R-:W-:Y:S02]  /*01a0*/  IMAD.WIDE R14, R3, 0x4, R14 ;  /* 0x00000004030e7825 */ /* 0x001fe400078e020e */
[----:B------:R0:W4:Y:S01]  /*01b0*/  LDG.E.EL R3, desc[UR4][R12.64] ;  /* 0x000000040c037981 */ /* 0x000122000c2e1900 */
[----:B------:R-:W-:Y:S01]  /*01c0*/  HFMA2.MMA R17, -RZ, RZ, 1.625, 0 ;  /* 0x3e800000ff117435 */ /* 0x000fe200000001ff */
[----:B-1----:R-:W1:Y:S02]  /*01d0*/  LDC.64 R8, c[0x0][0x238] ;  /* 0x00008e00ff087b82 */ /* 0x002e640000000a00 */
[----:B------:R-:W4:Y:S01]  /*01e0*/  LDG.E.EL R10, desc[UR4][R14.64] ;  /* 0x000000040e0a7981 */ /* 0x000f22000c2e1900 */
[----:B-1----:R-:W-:-:S04]  /*01f0*/  IMAD.WIDE R8, R0, 0x4, R8 ;  /* 0x0000000400087825 */ /* 0x002fc800078e0208 */
[----:B--2---:R-:W-:-:S04]  /*0200*/  FADD R11, R11, 9.9999997473787516356e-06 ;  /* 0x3727c5ac0b0b7421 */ /* 0x004fc80000000000 */
[----:B------:R-:W1:Y:S02]  /*0210*/  MUFU.SQRT R16, R11 ;  /* 0x0000000b00107308 */ /* 0x000e640000002000 */
[C---:B-1----:R-:W-:Y:S02]  /*0220*/  FSETP.GT.AND P0, PT, R16.reuse, 8.50705917302346158658e+37, PT ;  /* 0x7e8000001000780b */ /* 0x042fe40003f04000 */
[----:B------:R-:W-:-:S11]  /*0230*/  FSETP.GEU.AND P1, PT, R16, 1.175494350822287508e-38, PT ;  /* 0x008000001000780b */ /* 0x000fd60003f2e000 */
[----:B------:R-:W-:-:S04]  /*0240*/  @P0 FMUL R16, R16, 0.25 ;  /* 0x3e80000010100820 */ /* 0x000fc80000400000 */
[----:B------:R-:W-:-:S06]  /*0250*/  @!P1 FMUL R16, R16, 16777216 ;  /* 0x4b80000010109820 */ /* 0x000fcc0000400000 */
[----:B------:R-:W1:Y:S01]  /*0260*/  MUFU.RCP R16, R16 ;  /* 0x0000001000107308 */ /* 0x000e620000001000 */
[----:B0-----:R-:W-:Y:S01]  /*0270*/  FSEL R13, R17, 1, P0 ;  /* 0x3f800000110d7808 */ /* 0x001fe20000000000 */
[----:B---3--:R-:W-:-:S04]  /*0280*/  FADD R4, R4, -R2 ;  /* 0x8000000204047221 */ /* 0x008fc80000000000 */
[----:B------:R-:W-:Y:S01]  /*0290*/  @!P1 FMUL R13, R13, 16777216 ;  /* 0x4b8000000d0d9820 */ /* 0x000fe20000400000 */
[--C-:B------:R-:W-:Y:S01]  /*02a0*/  FADD R5, R5, -R2.reuse ;  /* 0x8000000205057221 */ /* 0x100fe20000000000 */
[--C-:B------:R-:W-:Y:S01]  /*02b0*/  FADD R6, R6, -R2.reuse ;  /* 0x8000000206067221 */ /* 0x100fe20000000000 */
[----:B------:R-:W-:Y:S01]  /*02c0*/  FADD R7, R7, -R2 ;  /* 0x8000000207077221 */ /* 0x000fe20000000000 */
[----:B-1----:R-:W-:-:S04]  /*02d0*/  FMUL R13, R16, R13 ;  /* 0x0000000d100d7220 */ /* 0x002fc80000400000 */
[-C--:B------:R-:W-:Y:S01]  /*02e0*/  FMUL R4, R4, R13.reuse ;  /* 0x0000000d04047220 */ /* 0x080fe20000400000 */
[-C--:B------:R-:W-:Y:S01]  /*02f0*/  FMUL R5, R5, R13.reuse ;  /* 0x0000000d05057220 */ /* 0x080fe20000400000 */
[-C--:B------:R-:W-:Y:S01]  /*0300*/  FMUL R11, R6, R13.reuse ;  /* 0x0000000d060b7220 */ /* 0x080fe20000400000 */
[----:B------:R-:W-:Y:S01]  /*0310*/  FMUL R7, R7, R13 ;  /* 0x0000000d07077220 */ /* 0x000fe20000400000 */
[C-C-:B----4-:R-:W-:Y:S01]  /*0320*/  FFMA R4, R3.reuse, R4, R10.reuse ;  /* 0x0000000403047223 */ /* 0x150fe2000000000a */
[C-C-:B------:R-:W-:Y:S01]  /*0330*/  FFMA R5, R3.reuse, R5, R10.reuse ;  /* 0x0000000503057223 */ /* 0x140fe2000000000a */
[C-C-:B------:R-:W-:Y:S01]  /*0340*/  FFMA R6, R3.reuse, R11, R10.reuse ;  /* 0x0000000b03067223 */ /* 0x140fe2000000000a */
[----:B------:R-:W-:-:S05]  /*0350*/  FFMA R7, R3, R7, R10 ;  /* 0x0000000703077223 */ /* 0x000fca000000000a */
[----:B------:R-:W-:Y:S01]  /*0360*/  STG.E.128 desc[UR4][R8.64], R4 ;  /* 0x0000000408007986 */ /* 0x000fe2000c101d04 */
[----:B------:R-:W-:Y:S05]  /*0370*/  EXIT ;  /* 0x000000000000794d */ /* 0x000fea0003800000 */
.L_x_0:
[----:B------:R-:W-:-:S00]  /*0380*/  BRA `(.L_x_0) ;  /* 0xfffffffc00fc7947 */ /* 0x000fc0000383ffff */
[----:B------:R-:W-:-:S00]  /*0390*/  NOP ;  /* 0x0000000000007918 */ /* 0x000fc00000000000 */
        /* <DEDUP_REMOVED lines=14> */
.L_x_1:


//--------------------- .nv.global.init           --------------------------
	.section	.nv.global.init,"aw",@progbits
.nv.global.init:
	.type		_$_str,@object
	.size		_$_str,(_$_str_$_2 - _$_str)
_$_str:
        /*0000*/ 	.byte	0x5f, 0x5f, 0x43, 0x55, 0x44, 0x41, 0x5f, 0x46, 0x54, 0x5a, 0x00
	.type		_$_str_$_2,@object
	.size		_$_str_$_2,(.L_1 - _$_str_$_2)
_$_str_$_2:
        /*000b*/ 	.byte	0x5f, 0x5f, 0x43, 0x55, 0x44, 0x41, 0x5f, 0x50, 0x52, 0x45, 0x43, 0x5f, 0x53, 0x51, 0x52, 0x54
        /*001b*/ 	.byte	0x00
.L_1:


//--------------------- .nv.constant0.triton_poi_fused__native_batch_norm_legit_no_training_1 --------------------------
	.section	.nv.constant0.triton_poi_fused__native_batch_norm_legit_no_training_1,"a",@progbits
	.sectionflags	@""
	.align	4
.nv.constant0.triton_poi_fused__native_batch_norm_legit_no_training_1:
	.zero		580
